//
// Generated by NVIDIA NVVM Compiler
//
// Compiler Build ID: CL-36424714
// Cuda compilation tools, release 13.0, V13.0.88
// Based on NVVM 20.0.0
//

.version 9.0
.target sm_100
.address_size 64

	// .globl	watershed_segmentation_kernel

.visible .entry watershed_segmentation_kernel(
	.param .u64 .ptr .align 1 watershed_segmentation_kernel_param_0,
	.param .u64 .ptr .align 1 watershed_segmentation_kernel_param_1,
	.param .u64 .ptr .align 1 watershed_segmentation_kernel_param_2,
	.param .u32 watershed_segmentation_kernel_param_3,
	.param .u32 watershed_segmentation_kernel_param_4
)
{
	.reg .pred 	%p<4>;
	.reg .b32 	%r<15>;
	.reg .b64 	%rd<8>;

	ld.param.u64 	%rd1, [watershed_segmentation_kernel_param_1];
	ld.param.u64 	%rd2, [watershed_segmentation_kernel_param_2];
	ld.param.u32 	%r4, [watershed_segmentation_kernel_param_3];
	ld.param.u32 	%r3, [watershed_segmentation_kernel_param_4];
	mov.u32 	%r6, %ctaid.x;
	mov.u32 	%r7, %ntid.x;
	mov.u32 	%r8, %tid.x;
	mad.lo.s32 	%r1, %r6, %r7, %r8;
	mov.u32 	%r9, %ctaid.y;
	mov.u32 	%r10, %ntid.y;
	mov.u32 	%r11, %tid.y;
	mad.lo.s32 	%r12, %r9, %r10, %r11;
	setp.ge.s32 	%p1, %r1, %r3;
	setp.ge.s32 	%p2, %r12, %r4;
	or.pred  	%p3, %p1, %p2;
	@%p3 bra 	$L__BB0_2;
	cvta.to.global.u64 	%rd3, %rd1;
	cvta.to.global.u64 	%rd4, %rd2;
	mad.lo.s32 	%r13, %r3, %r12, %r1;
	mul.wide.s32 	%rd5, %r13, 4;
	add.s64 	%rd6, %rd3, %rd5;
	ld.global.u32 	%r14, [%rd6];
	add.s64 	%rd7, %rd4, %rd5;
	st.global.u32 	[%rd7], %r14;
$L__BB0_2:
	ret;

}


// ===== COMPILED SASS (sm_100) =====

	.target	sm_100

	.elftype	@"ET_EXEC"


//--------------------- .note.nv.tkinfo           --------------------------
	.section	.note.nv.tkinfo,"",@"SHT_NOTE"
	.sectionflags	@"SHF_NOTE_NV_TKINFO"
	.tkinfo
        /*0018*/ 	.word	0x00000002
        /*0030*/ 	.string	""
        /*0030*/ 	.string	"ptxas"
        /*0030*/ 	.string	"Cuda compilation tools, release 13.0, V13.0.88"
        /*0030*/ 	.string	"Build cuda_13.0.r13.0/compiler.36424714_0"
        /*0030*/ 	.string	"-arch sm_100 -m 64 "



//--------------------- .note.nv.cuinfo           --------------------------
	.section	.note.nv.cuinfo,"",@"SHT_NOTE"
	.sectionflags	@"SHF_NOTE_NV_CUINFO"
        /*0018*/ 	.short	0x0002
        /*001a*/ 	.short	0x0064
        /*001c*/ 	.short	0x0082
	.zero		2


//--------------------- .nv.info                  --------------------------
	.section	.nv.info,"",@"SHT_CUDA_INFO"
	.align	4


	//----- nvinfo : EIATTR_REGCOUNT
	.align		4
        /*0000*/ 	.byte	0x04, 0x2f
        /*0002*/ 	.short	(.L_1 - .L_0)
	.align		4
.L_0:
        /*0004*/ 	.word	index@(watershed_segmentation_kernel)
        /*0008*/ 	.word	0x0000000a


	//----- nvinfo : EIATTR_FRAME_SIZE
	.align		4
.L_1:
        /*000c*/ 	.byte	0x04, 0x11
        /*000e*/ 	.short	(.L_3 - .L_2)
	.align		4
.L_2:
        /*0010*/ 	.word	index@(watershed_segmentation_kernel)
        /*0014*/ 	.word	0x00000000


	//----- nvinfo : EIATTR_MIN_STACK_SIZE
	.align		4
.L_3:
        /*0018*/ 	.byte	0x04, 0x12
        /*001a*/ 	.short	(.L_5 - .L_4)
	.align		4
.L_4:
        /*001c*/ 	.word	index@(watershed_segmentation_kernel)
        /*0020*/ 	.word	0x00000000
.L_5:


//--------------------- .nv.compat                --------------------------
	.section	.nv.compat,"",@"SHT_CUDA_COMPAT_INFO"
	.align	4
        /*0000*/ 	.byte	0x02, 0x09, 0x00, 0x00, 0x02, 0x02, 0x01, 0x00, 0x02, 0x05, 0x05, 0x00, 0x03, 0x07, 0x01, 0x01
        /*0010*/ 	.byte	0x02, 0x03, 0x00, 0x00, 0x02, 0x06, 0x01, 0x00, 0x04, 0x0b, 0x08, 0x00, 0x09, 0x00, 0x00, 0x00
        /*0020*/ 	.byte	0x00, 0x00, 0x00, 0x00


//--------------------- .nv.info.watershed_segmentation_kernel --------------------------
	.section	.nv.info.watershed_segmentation_kernel,"",@"SHT_CUDA_INFO"
	.sectionflags	@""
	.align	4


	//----- nvinfo : EIATTR_CUDA_API_VERSION
	.align		4
        /*0000*/ 	.byte	0x04, 0x37
        /*0002*/ 	.short	(.L_7 - .L_6)
.L_6:
        /*0004*/ 	.word	0x00000082


	//----- nvinfo : EIATTR_KPARAM_INFO
	.align		4
.L_7:
        /*0008*/ 	.byte	0x04, 0x17
        /*000a*/ 	.short	(.L_9 - .L_8)
.L_8:
        /*000c*/ 	.word	0x00000000
        /*0010*/ 	.short	0x0004
        /*0012*/ 	.short	0x001c
        /*0014*/ 	.byte	0x00, 0xf0, 0x11, 0x00


	//----- nvinfo : EIATTR_KPARAM_INFO
	.align		4
.L_9:
        /*0018*/ 	.byte	0x04, 0x17
        /*001a*/ 	.short	(.L_11 - .L_10)
.L_10:
        /*001c*/ 	.word	0x00000000
        /*0020*/ 	.short	0x0003
        /*0022*/ 	.short	0x0018
        /*0024*/ 	.byte	0x00, 0xf0, 0x11, 0x00


	//----- nvinfo : EIATTR_KPARAM_INFO
	.align		4
.L_11:
        /*0028*/ 	.byte	0x04, 0x17
        /*002a*/ 	.short	(.L_13 - .L_12)
.L_12:
        /*002c*/ 	.word	0x00000000
        /*0030*/ 	.short	0x0002
        /*0032*/ 	.short	0x0010
        /*0034*/ 	.byte	0x00, 0xf5, 0x21, 0x00


	//----- nvinfo : EIATTR_KPARAM_INFO
	.align		4
.L_13:
        /*0038*/ 	.byte	0x04, 0x17
        /*003a*/ 	.short	(.L_15 - .L_14)
.L_14:
        /*003c*/ 	.word	0x00000000
        /*0040*/ 	.short	0x0001
        /*0042*/ 	.short	0x0008
        /*0044*/ 	.byte	0x00, 0xf5, 0x21, 0x00


	//----- nvinfo : EIATTR_KPARAM_INFO
	.align		4
.L_15:
        /*0048*/ 	.byte	0x04, 0x17
        /*004a*/ 	.short	(.L_17 - .L_16)
.L_16:
        /*004c*/ 	.word	0x00000000
        /*0050*/ 	.short	0x0000
        /*0052*/ 	.short	0x0000
        /*0054*/ 	.byte	0x00, 0xf5, 0x21, 0x00


	//----- nvinfo : EIATTR_SPARSE_MMA_MASK
	.align		4
.L_17:
        /*0058*/ 	.byte	0x03, 0x50
        /*005a*/ 	.short	0x0000


	//----- nvinfo : EIATTR_MAXREG_COUNT
	.align		4
        /*005c*/ 	.byte	0x03, 0x1b
        /*005e*/ 	.short	0x00ff


	//----- nvinfo : EIATTR_MERCURY_ISA_VERSION
	.align		4
        /*0060*/ 	.byte	0x03, 0x5f
        /*0062*/ 	.short	0x0101


	//----- nvinfo : EIATTR_VRC_CTA_INIT_COUNT
	.align		4
        /*0064*/ 	.byte	0x02, 0x4a
	.zero		1
	.zero		1


	//----- nvinfo : EIATTR_EXIT_INSTR_OFFSETS
	.align		4
        /*0068*/ 	.byte	0x04, 0x1c
        /*006a*/ 	.short	(.L_19 - .L_18)


	//   ....[0]....
.L_18:
        /*006c*/ 	.word	0x000000c0


	//   ....[1]....
        /*0070*/ 	.word	0x00000150


	//----- nvinfo : EIATTR_CBANK_PARAM_SIZE
	.align		4
.L_19:
        /*0074*/ 	.byte	0x03, 0x19
        /*0076*/ 	.short	0x0020


	//----- nvinfo : EIATTR_PARAM_CBANK
	.align		4
        /*0078*/ 	.byte	0x04, 0x0a
        /*007a*/ 	.short	(.L_21 - .L_20)
	.align		4
.L_20:
        /*007c*/ 	.word	index@(.nv.constant0.watershed_segmentation_kernel)
        /*0080*/ 	.short	0x0380
        /*0082*/ 	.short	0x0020


	//----- nvinfo : EIATTR_SW_WAR
	.align		4
.L_21:
        /*0084*/ 	.byte	0x04, 0x36
        /*0086*/ 	.short	(.L_23 - .L_22)
.L_22:
        /*0088*/ 	.word	0x00000008
.L_23:


//--------------------- .nv.callgraph             --------------------------
	.section	.nv.callgraph,"",@"SHT_CUDA_CALLGRAPH"
	.align	4
	.sectionentsize	8
	.align		4
        /*0000*/ 	.word	0x00000000
	.align		4
        /*0004*/ 	.word	0xffffffff
	.align		4
        /*0008*/ 	.word	0x00000000
	.align		4
        /*000c*/ 	.word	0xfffffffe
	.align		4
        /*0010*/ 	.word	0x00000000
	.align		4
        /*0014*/ 	.word	0xfffffffd
	.align		4
        /*0018*/ 	.word	0x00000000
	.align		4
        /*001c*/ 	.word	0xfffffffc


//--------------------- .text.watershed_segmentation_kernel --------------------------
	.section	.text.watershed_segmentation_kernel,"ax",@progbits
	.align	128
        .global         watershed_segmentation_kernel
        .type           watershed_segmentation_kernel,@function
        .size           watershed_segmentation_kernel,(.L_x_1 - watershed_segmentation_kernel)
        .other          watershed_segmentation_kernel,@"STO_CUDA_ENTRY STV_DEFAULT"
watershed_segmentation_kernel:
.text.watershed_segmentation_kernel:
[----:B------:R-:W-:Y:S01]  /*0000*/  LDC R1, c[0x0][0x37c] ;  /* 0x0000df00ff017b82 */ /* 0x000fe20000000800 */
[----:B------:R-:W0:Y:S07]  /*0010*/  S2R R2, SR_TID.Y ;  /* 0x0000000000027919 */ /* 0x000e2e0000002200 */
[----:B------:R-:W1:Y:S01]  /*0020*/  LDC R0, c[0x0][0x360] ;  /* 0x0000d800ff007b82 */ /* 0x000e620000000800 */
[----:B------:R-:W2:Y:S01]  /*0030*/  LDCU.64 UR6, c[0x0][0x398] ;  /* 0x00007300ff0677ac */ /* 0x000ea20008000a00 */
[----:B------:R-:W1:Y:S06]  /*0040*/  S2R R3, SR_TID.X ;  /* 0x0000000000037919 */ /* 0x000e6c0000002100 */
[----:B------:R-:W0:Y:S08]  /*0050*/  S2UR UR5, SR_CTAID.Y ;  /* 0x00000000000579c3 */ /* 0x000e300000002600 */
[----:B------:R-:W0:Y:S08]  /*0060*/  LDC R5, c[0x0][0x364] ;  /* 0x0000d900ff057b82 */ /* 0x000e300000000800 */
[----:B------:R-:W1:Y:S01]  /*0070*/  S2UR UR4, SR_CTAID.X ;  /* 0x00000000000479c3 */ /* 0x000e620000002500 */
[----:B0-----:R-:W-:-:S05]  /*0080*/  IMAD R5, R5, UR5, R2 ;  /* 0x0000000505057c24 */ /* 0x001fca000f8e0202 */
[----:B--2---:R-:W-:Y:S01]  /*0090*/  ISETP.GE.AND P0, PT, R5, UR6, PT ;  /* 0x0000000605007c0c */ /* 0x004fe2000bf06270 */
[----:B-1----:R-:W-:-:S05]  /*00a0*/  IMAD R0, R0, UR4, R3 ;  /* 0x0000000400007c24 */ /* 0x002fca000f8e0203 */
[----:B------:R-:W-:-:S13]  /*00b0*/  ISETP.GE.OR P0, PT, R0, UR7, P0 ;  /* 0x0000000700007c0c */ /* 0x000fda0008706670 */
[----:B------:R-:W-:Y:S05]  /*00c0*/  @P0 EXIT ;  /* 0x000000000000094d */ /* 0x000fea0003800000 */
[----:B------:R-:W0:Y:S01]  /*00d0*/  LDC.64 R2, c[0x0][0x388] ;  /* 0x0000e200ff027b82 */ /* 0x000e220000000a00 */
[----:B------:R-:W1:Y:S01]  /*00e0*/  LDCU.64 UR4, c[0x0][0x358] ;  /* 0x00006b00ff0477ac */ /* 0x000e620008000a00 */
[----:B------:R-:W-:-:S06]  /*00f0*/  IMAD R7, R5, UR7, R0 ;  /* 0x0000000705077c24 */ /* 0x000fcc000f8e0200 */
[----:B------:R-:W2:Y:S01]  /*0100*/  LDC.64 R4, c[0x0][0x390] ;  /* 0x0000e400ff047b82 */ /* 0x000ea20000000a00 */
[----:B0-----:R-:W-:-:S06]  /*0110*/  IMAD.WIDE R2, R7, 0x4, R2 ;  /* 0x0000000407027825 */ /* 0x001fcc00078e0202 */
[----:B-1----:R-:W3:Y:S01]  /*0120*/  LDG.E R3, desc[UR4][R2.64] ;  /* 0x0000000402037981 */ /* 0x002ee2000c1e1900 */
[----:B--2---:R-:W-:-:S05]  /*0130*/  IMAD.WIDE R4, R7, 0x4, R4 ;  /* 0x0000000407047825 */ /* 0x004fca00078e0204 */
[----:B---3--:R-:W-:Y:S01]  /*0140*/  STG.E desc[UR4][R4.64], R3 ;  /* 0x0000000304007986 */ /* 0x008fe2000c101904 */
[----:B------:R-:W-:Y:S05]  /*0150*/  EXIT ;  /* 0x000000000000794d */ /* 0x000fea0003800000 */
.L_x_0:
[----:B------:R-:W-:-:S00]  /*0160*/  BRA `(.L_x_0) ;  /* 0xfffffffc00fc7947 */ /* 0x000fc0000383ffff */
[----:B------:R-:W-:-:S00]  /*0170*/  NOP ;  /* 0x0000000000007918 */ /* 0x000fc00000000000 */
        /* <DEDUP_REMOVED lines=8> */
.L_x_1:


//--------------------- .nv.shared.reserved.0     --------------------------
	.section	.nv.shared.reserved.0,"aw",@nobits
	.weak		__nv_reservedSMEM_offset_0_alias
	.size		__nv_reservedSMEM_offset_0_alias, 0, 64
	.other		__nv_reservedSMEM_offset_0_alias,@"STO_CUDA_RESERVED_SHARED STV_DEFAULT"
__nv_reservedSMEM_offset_0_alias:
	.zero		0
	.zero		64


//--------------------- .nv.constant0.watershed_segmentation_kernel --------------------------
	.section	.nv.constant0.watershed_segmentation_kernel,"a",@progbits
	.sectionflags	@""
	.align	4
.nv.constant0.watershed_segmentation_kernel:
	.zero		928


//--------------------- SYMBOLS --------------------------

	.type		.nv.reservedSmem.offset0,@object
	.size		.nv.reservedSmem.offset0,0x4
